//
// Generated by NVIDIA NVVM Compiler
//
// Compiler Build ID: CL-36424714
// Cuda compilation tools, release 13.0, V13.0.88
// Based on NVVM 20.0.0
//

.version 9.0
.target sm_100
.address_size 64

	// .globl	_Z6k_testv

.visible .entry _Z6k_testv()
{


	ret;

}


// ===== COMPILED SASS (sm_100) =====

	.target	sm_100

	.elftype	@"ET_EXEC"


//--------------------- .note.nv.tkinfo           --------------------------
	.section	.note.nv.tkinfo,"",@"SHT_NOTE"
	.sectionflags	@"SHF_NOTE_NV_TKINFO"
	.tkinfo
        /*0018*/ 	.word	0x00000002
        /*0030*/ 	.string	""
        /*0030*/ 	.string	"ptxas"
        /*0030*/ 	.string	"Cuda compilation tools, release 13.0, V13.0.88"
        /*0030*/ 	.string	"Build cuda_13.0.r13.0/compiler.36424714_0"
        /*0030*/ 	.string	"-arch sm_100 -m 64 "



//--------------------- .note.nv.cuinfo           --------------------------
	.section	.note.nv.cuinfo,"",@"SHT_NOTE"
	.sectionflags	@"SHF_NOTE_NV_CUINFO"
        /*0018*/ 	.short	0x0002
        /*001a*/ 	.short	0x0064
        /*001c*/ 	.short	0x0082
	.zero		2


//--------------------- .nv.info                  --------------------------
	.section	.nv.info,"",@"SHT_CUDA_INFO"
	.align	4


	//----- nvinfo : EIATTR_REGCOUNT
	.align		4
        /*0000*/ 	.byte	0x04, 0x2f
        /*0002*/ 	.short	(.L_1 - .L_0)
	.align		4
.L_0:
        /*0004*/ 	.word	index@(_Z6k_testv)
        /*0008*/ 	.word	0x00000004


	//----- nvinfo : EIATTR_FRAME_SIZE
	.align		4
.L_1:
        /*000c*/ 	.byte	0x04, 0x11
        /*000e*/ 	.short	(.L_3 - .L_2)
	.align		4
.L_2:
        /*0010*/ 	.word	index@(_Z6k_testv)
        /*0014*/ 	.word	0x00000000


	//----- nvinfo : EIATTR_MIN_STACK_SIZE
	.align		4
.L_3:
        /*0018*/ 	.byte	0x04, 0x12
        /*001a*/ 	.short	(.L_5 - .L_4)
	.align		4
.L_4:
        /*001c*/ 	.word	index@(_Z6k_testv)
        /*0020*/ 	.word	0x00000000
.L_5:


//--------------------- .nv.compat                --------------------------
	.section	.nv.compat,"",@"SHT_CUDA_COMPAT_INFO"
	.align	4
        /*0000*/ 	.byte	0x02, 0x09, 0x00, 0x00, 0x02, 0x02, 0x01, 0x00, 0x02, 0x05, 0x05, 0x00, 0x03, 0x07, 0x01, 0x01
        /*0010*/ 	.byte	0x02, 0x03, 0x00, 0x00, 0x02, 0x06, 0x01, 0x00, 0x04, 0x0b, 0x08, 0x00, 0x09, 0x00, 0x00, 0x00
        /*0020*/ 	.byte	0x00, 0x00, 0x00, 0x00


//--------------------- .nv.info._Z6k_testv       --------------------------
	.section	.nv.info._Z6k_testv,"",@"SHT_CUDA_INFO"
	.sectionflags	@""
	.align	4


	//----- nvinfo : EIATTR_CUDA_API_VERSION
	.align		4
        /*0000*/ 	.byte	0x04, 0x37
        /*0002*/ 	.short	(.L_7 - .L_6)
.L_6:
        /*0004*/ 	.word	0x00000082


	//----- nvinfo : EIATTR_SPARSE_MMA_MASK
	.align		4
.L_7:
        /*0008*/ 	.byte	0x03, 0x50
        /*000a*/ 	.short	0x0000


	//----- nvinfo : EIATTR_MAXREG_COUNT
	.align		4
        /*000c*/ 	.byte	0x03, 0x1b
        /*000e*/ 	.short	0x00ff


	//----- nvinfo : EIATTR_MERCURY_ISA_VERSION
	.align		4
        /*0010*/ 	.byte	0x03, 0x5f
        /*0012*/ 	.short	0x0101


	//----- nvinfo : EIATTR_VRC_CTA_INIT_COUNT
	.align		4
        /*0014*/ 	.byte	0x02, 0x4a
	.zero		1
	.zero		1


	//----- nvinfo : EIATTR_EXIT_INSTR_OFFSETS
	.align		4
        /*0018*/ 	.byte	0x04, 0x1c
        /*001a*/ 	.short	(.L_9 - .L_8)


	//   ....[0]....
.L_8:
        /*001c*/ 	.word	0x00000010


	//----- nvinfo : EIATTR_SW_WAR
	.align		4
.L_9:
        /*0020*/ 	.byte	0x04, 0x36
        /*0022*/ 	.short	(.L_11 - .L_10)
.L_10:
        /*0024*/ 	.word	0x00000008
.L_11:


//--------------------- .nv.callgraph             --------------------------
	.section	.nv.callgraph,"",@"SHT_CUDA_CALLGRAPH"
	.align	4
	.sectionentsize	8
	.align		4
        /*0000*/ 	.word	0x00000000
	.align		4
        /*0004*/ 	.word	0xffffffff
	.align		4
        /*0008*/ 	.word	0x00000000
	.align		4
        /*000c*/ 	.word	0xfffffffe
	.align		4
        /*0010*/ 	.word	0x00000000
	.align		4
        /*0014*/ 	.word	0xfffffffd
	.align		4
        /*0018*/ 	.word	0x00000000
	.align		4
        /*001c*/ 	.word	0xfffffffc


//--------------------- .text._Z6k_testv          --------------------------
	.section	.text._Z6k_testv,"ax",@progbits
	.align	128
        .global         _Z6k_testv
        .type           _Z6k_testv,@function
        .size           _Z6k_testv,(.L_x_1 - _Z6k_testv)
        .other          _Z6k_testv,@"STO_CUDA_ENTRY STV_DEFAULT"
_Z6k_testv:
.text._Z6k_testv:
[----:B------:R-:W-:Y:S01]  /*0000*/  LDC R1, c[0x0][0x37c] ;  /* 0x0000df00ff017b82 */ /* 0x000fe20000000800 */
[----:B------:R-:W-:Y:S05]  /*0010*/  EXIT ;  /* 0x000000000000794d */ /* 0x000fea0003800000 */
.L_x_0:
[----:B------:R-:W-:-:S00]  /*0020*/  BRA `(.L_x_0) ;  /* 0xfffffffc00fc7947 */ /* 0x000fc0000383ffff */
[----:B------:R-:W-:-:S00]  /*0030*/  NOP ;  /* 0x0000000000007918 */ /* 0x000fc00000000000 */
        /* <DEDUP_REMOVED lines=12> */
.L_x_1:


//--------------------- .nv.shared.reserved.0     --------------------------
	.section	.nv.shared.reserved.0,"aw",@nobits
	.weak		__nv_reservedSMEM_offset_0_alias
	.size		__nv_reservedSMEM_offset_0_alias, 0, 64
	.other		__nv_reservedSMEM_offset_0_alias,@"STO_CUDA_RESERVED_SHARED STV_DEFAULT"
__nv_reservedSMEM_offset_0_alias:
	.zero		0
	.zero		64


//--------------------- .nv.constant0._Z6k_testv  --------------------------
	.section	.nv.constant0._Z6k_testv,"a",@progbits
	.sectionflags	@""
	.align	4
.nv.constant0._Z6k_testv:
	.zero		896


//--------------------- SYMBOLS --------------------------

	.type		.nv.reservedSmem.offset0,@object
	.size		.nv.reservedSmem.offset0,0x4
